//
// Generated by NVIDIA NVVM Compiler
//
// Compiler Build ID: CL-36424714
// Cuda compilation tools, release 13.0, V13.0.88
// Based on NVVM 20.0.0
//

.version 9.0
.target sm_100
.address_size 64

	// .globl	_Z6matMulPfS_S_i

.visible .entry _Z6matMulPfS_S_i(
	.param .u64 .ptr .align 1 _Z6matMulPfS_S_i_param_0,
	.param .u64 .ptr .align 1 _Z6matMulPfS_S_i_param_1,
	.param .u64 .ptr .align 1 _Z6matMulPfS_S_i_param_2,
	.param .u32 _Z6matMulPfS_S_i_param_3
)
{
	.reg .pred 	%p<9>;
	.reg .b32 	%r<66>;
	.reg .b32 	%f<57>;
	.reg .b64 	%rd<33>;

	ld.param.u64 	%rd4, [_Z6matMulPfS_S_i_param_0];
	ld.param.u64 	%rd5, [_Z6matMulPfS_S_i_param_1];
	ld.param.u64 	%rd3, [_Z6matMulPfS_S_i_param_2];
	ld.param.u32 	%r27, [_Z6matMulPfS_S_i_param_3];
	cvta.to.global.u64 	%rd1, %rd5;
	cvta.to.global.u64 	%rd2, %rd4;
	mov.u32 	%r28, %tid.x;
	mov.u32 	%r29, %ctaid.x;
	mov.u32 	%r30, %ntid.x;
	mad.lo.s32 	%r1, %r29, %r30, %r28;
	mov.u32 	%r31, %tid.y;
	mov.u32 	%r32, %ntid.y;
	mad.lo.s32 	%r2, %r29, %r32, %r31;
	max.s32 	%r33, %r1, %r2;
	setp.ge.s32 	%p1, %r33, %r27;
	@%p1 bra 	$L__BB0_12;
	setp.eq.s32 	%p2, %r27, 0;
	mov.f32 	%f56, 0f00000000;
	@%p2 bra 	$L__BB0_11;
	mul.lo.s32 	%r36, %r27, %r27;
	mul.lo.s32 	%r3, %r27, %r1;
	max.u32 	%r4, %r36, 1;
	and.b32  	%r5, %r4, 5;
	setp.lt.u32 	%p3, %r36, 8;
	mov.b32 	%r63, 0;
	mov.u32 	%r59, %r63;
	@%p3 bra 	$L__BB0_5;
	and.b32  	%r63, %r4, -8;
	neg.s32 	%r57, %r63;
	shl.b32 	%r8, %r27, 3;
	mov.b32 	%r59, 0;
	mul.wide.s32 	%rd10, %r27, 4;
	mov.u32 	%r55, %r3;
	mov.u32 	%r56, %r1;
$L__BB0_4:
	.pragma "nounroll";
	mul.wide.s32 	%rd6, %r55, 4;
	add.s64 	%rd7, %rd2, %rd6;
	ld.global.f32 	%f4, [%rd7];
	mul.wide.s32 	%rd8, %r56, 4;
	add.s64 	%rd9, %rd1, %rd8;
	ld.global.f32 	%f5, [%rd9];
	cvt.rn.f32.s32 	%f6, %r59;
	fma.rn.f32 	%f7, %f4, %f5, %f6;
	cvt.rzi.s32.f32 	%r38, %f7;
	ld.global.f32 	%f8, [%rd7+4];
	add.s64 	%rd11, %rd9, %rd10;
	ld.global.f32 	%f9, [%rd11];
	cvt.rn.f32.s32 	%f10, %r38;
	fma.rn.f32 	%f11, %f8, %f9, %f10;
	cvt.rzi.s32.f32 	%r39, %f11;
	ld.global.f32 	%f12, [%rd7+8];
	add.s64 	%rd12, %rd11, %rd10;
	ld.global.f32 	%f13, [%rd12];
	cvt.rn.f32.s32 	%f14, %r39;
	fma.rn.f32 	%f15, %f12, %f13, %f14;
	cvt.rzi.s32.f32 	%r40, %f15;
	ld.global.f32 	%f16, [%rd7+12];
	add.s64 	%rd13, %rd12, %rd10;
	ld.global.f32 	%f17, [%rd13];
	cvt.rn.f32.s32 	%f18, %r40;
	fma.rn.f32 	%f19, %f16, %f17, %f18;
	cvt.rzi.s32.f32 	%r41, %f19;
	ld.global.f32 	%f20, [%rd7+16];
	add.s64 	%rd14, %rd13, %rd10;
	ld.global.f32 	%f21, [%rd14];
	cvt.rn.f32.s32 	%f22, %r41;
	fma.rn.f32 	%f23, %f20, %f21, %f22;
	cvt.rzi.s32.f32 	%r42, %f23;
	ld.global.f32 	%f24, [%rd7+20];
	add.s64 	%rd15, %rd14, %rd10;
	ld.global.f32 	%f25, [%rd15];
	cvt.rn.f32.s32 	%f26, %r42;
	fma.rn.f32 	%f27, %f24, %f25, %f26;
	cvt.rzi.s32.f32 	%r43, %f27;
	ld.global.f32 	%f28, [%rd7+24];
	add.s64 	%rd16, %rd15, %rd10;
	ld.global.f32 	%f29, [%rd16];
	cvt.rn.f32.s32 	%f30, %r43;
	fma.rn.f32 	%f31, %f28, %f29, %f30;
	cvt.rzi.s32.f32 	%r44, %f31;
	ld.global.f32 	%f32, [%rd7+28];
	add.s64 	%rd17, %rd16, %rd10;
	ld.global.f32 	%f33, [%rd17];
	cvt.rn.f32.s32 	%f34, %r44;
	fma.rn.f32 	%f35, %f32, %f33, %f34;
	cvt.rzi.s32.f32 	%r59, %f35;
	add.s32 	%r57, %r57, 8;
	add.s32 	%r56, %r56, %r8;
	add.s32 	%r55, %r55, 8;
	setp.ne.s32 	%p4, %r57, 0;
	@%p4 bra 	$L__BB0_4;
$L__BB0_5:
	setp.eq.s32 	%p5, %r5, 0;
	@%p5 bra 	$L__BB0_10;
	setp.lt.u32 	%p6, %r5, 4;
	@%p6 bra 	$L__BB0_8;
	add.s32 	%r46, %r63, %r3;
	mul.wide.s32 	%rd18, %r46, 4;
	add.s64 	%rd19, %rd2, %rd18;
	ld.global.f32 	%f36, [%rd19];
	mad.lo.s32 	%r47, %r63, %r27, %r1;
	mul.wide.s32 	%rd20, %r47, 4;
	add.s64 	%rd21, %rd1, %rd20;
	ld.global.f32 	%f37, [%rd21];
	cvt.rn.f32.s32 	%f38, %r59;
	fma.rn.f32 	%f39, %f36, %f37, %f38;
	cvt.rzi.s32.f32 	%r48, %f39;
	ld.global.f32 	%f40, [%rd19+4];
	mul.wide.s32 	%rd22, %r27, 4;
	add.s64 	%rd23, %rd21, %rd22;
	ld.global.f32 	%f41, [%rd23];
	cvt.rn.f32.s32 	%f42, %r48;
	fma.rn.f32 	%f43, %f40, %f41, %f42;
	cvt.rzi.s32.f32 	%r49, %f43;
	ld.global.f32 	%f44, [%rd19+8];
	add.s64 	%rd24, %rd23, %rd22;
	ld.global.f32 	%f45, [%rd24];
	cvt.rn.f32.s32 	%f46, %r49;
	fma.rn.f32 	%f47, %f44, %f45, %f46;
	cvt.rzi.s32.f32 	%r50, %f47;
	ld.global.f32 	%f48, [%rd19+12];
	add.s64 	%rd25, %rd24, %rd22;
	ld.global.f32 	%f49, [%rd25];
	cvt.rn.f32.s32 	%f50, %r50;
	fma.rn.f32 	%f51, %f48, %f49, %f50;
	cvt.rzi.s32.f32 	%r59, %f51;
	add.s32 	%r63, %r63, 4;
$L__BB0_8:
	and.b32  	%r51, %r4, 1;
	setp.eq.b32 	%p7, %r51, 1;
	not.pred 	%p8, %p7;
	@%p8 bra 	$L__BB0_10;
	add.s32 	%r52, %r63, %r3;
	mul.wide.s32 	%rd26, %r52, 4;
	add.s64 	%rd27, %rd2, %rd26;
	ld.global.f32 	%f52, [%rd27];
	mad.lo.s32 	%r53, %r63, %r27, %r1;
	mul.wide.s32 	%rd28, %r53, 4;
	add.s64 	%rd29, %rd1, %rd28;
	ld.global.f32 	%f53, [%rd29];
	cvt.rn.f32.s32 	%f54, %r59;
	fma.rn.f32 	%f55, %f52, %f53, %f54;
	cvt.rzi.s32.f32 	%r59, %f55;
$L__BB0_10:
	cvt.rn.f32.s32 	%f56, %r59;
$L__BB0_11:
	mad.lo.s32 	%r54, %r27, %r2, %r1;
	cvta.to.global.u64 	%rd30, %rd3;
	mul.wide.s32 	%rd31, %r54, 4;
	add.s64 	%rd32, %rd30, %rd31;
	st.global.f32 	[%rd32], %f56;
$L__BB0_12:
	ret;

}


// ===== COMPILED SASS (sm_100) =====

	.target	sm_100

	.elftype	@"ET_EXEC"


//--------------------- .note.nv.tkinfo           --------------------------
	.section	.note.nv.tkinfo,"",@"SHT_NOTE"
	.sectionflags	@"SHF_NOTE_NV_TKINFO"
	.tkinfo
        /*0018*/ 	.word	0x00000002
        /*0030*/ 	.string	""
        /*0030*/ 	.string	"ptxas"
        /*0030*/ 	.string	"Cuda compilation tools, release 13.0, V13.0.88"
        /*0030*/ 	.string	"Build cuda_13.0.r13.0/compiler.36424714_0"
        /*0030*/ 	.string	"-arch sm_100 -m 64 "



//--------------------- .note.nv.cuinfo           --------------------------
	.section	.note.nv.cuinfo,"",@"SHT_NOTE"
	.sectionflags	@"SHF_NOTE_NV_CUINFO"
        /*0018*/ 	.short	0x0002
        /*001a*/ 	.short	0x0064
        /*001c*/ 	.short	0x0082
	.zero		2


//--------------------- .nv.info                  --------------------------
	.section	.nv.info,"",@"SHT_CUDA_INFO"
	.align	4


	//----- nvinfo : EIATTR_REGCOUNT
	.align		4
        /*0000*/ 	.byte	0x04, 0x2f
        /*0002*/ 	.short	(.L_1 - .L_0)
	.align		4
.L_0:
        /*0004*/ 	.word	index@(_Z6matMulPfS_S_i)
        /*0008*/ 	.word	0x00000020


	//----- nvinfo : EIATTR_FRAME_SIZE
	.align		4
.L_1:
        /*000c*/ 	.byte	0x04, 0x11
        /*000e*/ 	.short	(.L_3 - .L_2)
	.align		4
.L_2:
        /*0010*/ 	.word	index@(_Z6matMulPfS_S_i)
        /*0014*/ 	.word	0x00000000


	//----- nvinfo : EIATTR_MIN_STACK_SIZE
	.align		4
.L_3:
        /*0018*/ 	.byte	0x04, 0x12
        /*001a*/ 	.short	(.L_5 - .L_4)
	.align		4
.L_4:
        /*001c*/ 	.word	index@(_Z6matMulPfS_S_i)
        /*0020*/ 	.word	0x00000000
.L_5:


//--------------------- .nv.compat                --------------------------
	.section	.nv.compat,"",@"SHT_CUDA_COMPAT_INFO"
	.align	4
        /*0000*/ 	.byte	0x02, 0x09, 0x00, 0x00, 0x02, 0x02, 0x01, 0x00, 0x02, 0x05, 0x05, 0x00, 0x03, 0x07, 0x01, 0x01
        /*0010*/ 	.byte	0x02, 0x03, 0x00, 0x00, 0x02, 0x06, 0x01, 0x00, 0x04, 0x0b, 0x08, 0x00, 0x09, 0x00, 0x00, 0x00
        /*0020*/ 	.byte	0x00, 0x00, 0x00, 0x00


//--------------------- .nv.info._Z6matMulPfS_S_i --------------------------
	.section	.nv.info._Z6matMulPfS_S_i,"",@"SHT_CUDA_INFO"
	.sectionflags	@""
	.align	4


	//----- nvinfo : EIATTR_CUDA_API_VERSION
	.align		4
        /*0000*/ 	.byte	0x04, 0x37
        /*0002*/ 	.short	(.L_7 - .L_6)
.L_6:
        /*0004*/ 	.word	0x00000082


	//----- nvinfo : EIATTR_KPARAM_INFO
	.align		4
.L_7:
        /*0008*/ 	.byte	0x04, 0x17
        /*000a*/ 	.short	(.L_9 - .L_8)
.L_8:
        /*000c*/ 	.word	0x00000000
        /*0010*/ 	.short	0x0003
        /*0012*/ 	.short	0x0018
        /*0014*/ 	.byte	0x00, 0xf0, 0x11, 0x00


	//----- nvinfo : EIATTR_KPARAM_INFO
	.align		4
.L_9:
        /*0018*/ 	.byte	0x04, 0x17
        /*001a*/ 	.short	(.L_11 - .L_10)
.L_10:
        /*001c*/ 	.word	0x00000000
        /*0020*/ 	.short	0x0002
        /*0022*/ 	.short	0x0010
        /*0024*/ 	.byte	0x00, 0xf5, 0x21, 0x00


	//----- nvinfo : EIATTR_KPARAM_INFO
	.align		4
.L_11:
        /*0028*/ 	.byte	0x04, 0x17
        /*002a*/ 	.short	(.L_13 - .L_12)
.L_12:
        /*002c*/ 	.word	0x00000000
        /*0030*/ 	.short	0x0001
        /*0032*/ 	.short	0x0008
        /*0034*/ 	.byte	0x00, 0xf5, 0x21, 0x00


	//----- nvinfo : EIATTR_KPARAM_INFO
	.align		4
.L_13:
        /*0038*/ 	.byte	0x04, 0x17
        /*003a*/ 	.short	(.L_15 - .L_14)
.L_14:
        /*003c*/ 	.word	0x00000000
        /*0040*/ 	.short	0x0000
        /*0042*/ 	.short	0x0000
        /*0044*/ 	.byte	0x00, 0xf5, 0x21, 0x00


	//----- nvinfo : EIATTR_SPARSE_MMA_MASK
	.align		4
.L_15:
        /*0048*/ 	.byte	0x03, 0x50
        /*004a*/ 	.short	0x0000


	//----- nvinfo : EIATTR_MAXREG_COUNT
	.align		4
        /*004c*/ 	.byte	0x03, 0x1b
        /*004e*/ 	.short	0x00ff


	//----- nvinfo : EIATTR_MERCURY_ISA_VERSION
	.align		4
        /*0050*/ 	.byte	0x03, 0x5f
        /*0052*/ 	.short	0x0101


	//----- nvinfo : EIATTR_VRC_CTA_INIT_COUNT
	.align		4
        /*0054*/ 	.byte	0x02, 0x4a
	.zero		1
	.zero		1


	//----- nvinfo : EIATTR_EXIT_INSTR_OFFSETS
	.align		4
        /*0058*/ 	.byte	0x04, 0x1c
        /*005a*/ 	.short	(.L_17 - .L_16)


	//   ....[0]....
.L_16:
        /*005c*/ 	.word	0x000000b0


	//   ....[1]....
        /*0060*/ 	.word	0x000008a0


	//----- nvinfo : EIATTR_CBANK_PARAM_SIZE
	.align		4
.L_17:
        /*0064*/ 	.byte	0x03, 0x19
        /*0066*/ 	.short	0x001c


	//----- nvinfo : EIATTR_PARAM_CBANK
	.align		4
        /*0068*/ 	.byte	0x04, 0x0a
        /*006a*/ 	.short	(.L_19 - .L_18)
	.align		4
.L_18:
        /*006c*/ 	.word	index@(.nv.constant0._Z6matMulPfS_S_i)
        /*0070*/ 	.short	0x0380
        /*0072*/ 	.short	0x001c


	//----- nvinfo : EIATTR_SW_WAR
	.align		4
.L_19:
        /*0074*/ 	.byte	0x04, 0x36
        /*0076*/ 	.short	(.L_21 - .L_20)
.L_20:
        /*0078*/ 	.word	0x00000008
.L_21:


//--------------------- .nv.callgraph             --------------------------
	.section	.nv.callgraph,"",@"SHT_CUDA_CALLGRAPH"
	.align	4
	.sectionentsize	8
	.align		4
        /*0000*/ 	.word	0x00000000
	.align		4
        /*0004*/ 	.word	0xffffffff
	.align		4
        /*0008*/ 	.word	0x00000000
	.align		4
        /*000c*/ 	.word	0xfffffffe
	.align		4
        /*0010*/ 	.word	0x00000000
	.align		4
        /*0014*/ 	.word	0xfffffffd
	.align		4
        /*0018*/ 	.word	0x00000000
	.align		4
        /*001c*/ 	.word	0xfffffffc


//--------------------- .text._Z6matMulPfS_S_i    --------------------------
	.section	.text._Z6matMulPfS_S_i,"ax",@progbits
	.align	128
        .global         _Z6matMulPfS_S_i
        .type           _Z6matMulPfS_S_i,@function
        .size           _Z6matMulPfS_S_i,(.L_x_6 - _Z6matMulPfS_S_i)
        .other          _Z6matMulPfS_S_i,@"STO_CUDA_ENTRY STV_DEFAULT"
_Z6matMulPfS_S_i:
.text._Z6matMulPfS_S_i:
[----:B------:R-:W-:Y:S01]  /*0000*/  LDC R1, c[0x0][0x37c] ;  /* 0x0000df00ff017b82 */ /* 0x000fe20000000800 */
[----:B------:R-:W0:Y:S07]  /*0010*/  S2R R3, SR_TID.X ;  /* 0x0000000000037919 */ /* 0x000e2e0000002100 */
[----:B------:R-:W0:Y:S01]  /*0020*/  S2UR UR4, SR_CTAID.X ;  /* 0x00000000000479c3 */ /* 0x000e220000002500 */
[----:B------:R-:W1:Y:S07]  /*0030*/  S2R R4, SR_TID.Y ;  /* 0x0000000000047919 */ /* 0x000e6e0000002200 */
[----:B------:R-:W0:Y:S08]  /*0040*/  LDC R2, c[0x0][0x360] ;  /* 0x0000d800ff027b82 */ /* 0x000e300000000800 */
[----:B------:R-:W1:Y:S08]  /*0050*/  LDC R5, c[0x0][0x364] ;  /* 0x0000d900ff057b82 */ /* 0x000e700000000800 */
[----:B------:R-:W2:Y:S01]  /*0060*/  LDC R0, c[0x0][0x398] ;  /* 0x0000e600ff007b82 */ /* 0x000ea20000000800 */
[----:B0-----:R-:W-:-:S02]  /*0070*/  IMAD R3, R2, UR4, R3 ;  /* 0x0000000402037c24 */ /* 0x001fc4000f8e0203 */
[----:B-1----:R-:W-:-:S05]  /*0080*/  IMAD R2, R5, UR4, R4 ;  /* 0x0000000405027c24 */ /* 0x002fca000f8e0204 */
[----:B------:R-:W-:-:S04]  /*0090*/  VIMNMX R5, PT, PT, R3, R2, !PT ;  /* 0x0000000203057248 */ /* 0x000fc80007fe0100 */
[----:B--2---:R-:W-:-:S13]  /*00a0*/  ISETP.GE.AND P0, PT, R5, R0, PT ;  /* 0x000000000500720c */ /* 0x004fda0003f06270 */
[----:B------:R-:W-:Y:S05]  /*00b0*/  @P0 EXIT ;  /* 0x000000000000094d */ /* 0x000fea0003800000 */
[----:B------:R-:W-:Y:S01]  /*00c0*/  ISETP.NE.AND P0, PT, R0, RZ, PT ;  /* 0x000000ff0000720c */ /* 0x000fe20003f05270 */
[----:B------:R-:W0:Y:S01]  /*00d0*/  LDCU.64 UR4, c[0x0][0x358] ;  /* 0x00006b00ff0477ac */ /* 0x000e220008000a00 */
[----:B------:R-:W-:-:S11]  /*00e0*/  HFMA2 R7, -RZ, RZ, 0, 0 ;  /* 0x00000000ff077431 */ /* 0x000fd600000001ff */
[----:B------:R-:W-:Y:S05]  /*00f0*/  @!P0 BRA `(.L_x_0) ;  /* 0x0000000400d88947 */ /* 0x000fea0003800000 */
[-C--:B------:R-:W-:Y:S01]  /*0100*/  IMAD R6, R0, R0.reuse, RZ ;  /* 0x0000000000067224 */ /* 0x080fe200078e02ff */
[----:B------:R-:W-:Y:S02]  /*0110*/  MOV R7, RZ ;  /* 0x000000ff00077202 */ /* 0x000fe40000000f00 */
[----:B------:R-:W-:Y:S02]  /*0120*/  MOV R20, RZ ;  /* 0x000000ff00147202 */ /* 0x000fe40000000f00 */
[C---:B------:R-:W-:Y:S02]  /*0130*/  ISETP.GE.U32.AND P1, PT, R6.reuse, 0x8, PT ;  /* 0x000000080600780c */ /* 0x040fe40003f26070 */
[----:B------:R-:W-:Y:S01]  /*0140*/  VIMNMX.U32 R4, PT, PT, R6, 0x1, !PT ;  /* 0x0000000106047848 */ /* 0x000fe20007fe0000 */
[----:B------:R-:W-:-:S03]  /*0150*/  IMAD R6, R3, R0, RZ ;  /* 0x0000000003067224 */ /* 0x000fc600078e02ff */
[----:B------:R-:W-:-:S04]  /*0160*/  LOP3.LUT R5, R4, 0x5, RZ, 0xc0, !PT ;  /* 0x0000000504057812 */ /* 0x000fc800078ec0ff */
[----:B------:R-:W-:-:S03]  /*0170*/  ISETP.NE.AND P0, PT, R5, RZ, PT ;  /* 0x000000ff0500720c */ /* 0x000fc60003f05270 */
[----:B------:R-:W-:Y:S10]  /*0180*/  @!P1 BRA `(.L_x_1) ;  /* 0x0000000000f49947 */ /* 0x000ff40003800000 */
[----:B------:R-:W-:Y:S02]  /*0190*/  LOP3.LUT R7, R4, 0xfffffff8, RZ, 0xc0, !PT ;  /* 0xfffffff804077812 */ /* 0x000fe400078ec0ff */
[----:B------:R-:W-:Y:S02]  /*01a0*/  MOV R20, RZ ;  /* 0x000000ff00147202 */ /* 0x000fe40000000f00 */
[----:B------:R-:W-:Y:S02]  /*01b0*/  MOV R8, R6 ;  /* 0x0000000600087202 */ /* 0x000fe40000000f00 */
[----:B------:R-:W-:Y:S02]  /*01c0*/  MOV R9, R3 ;  /* 0x0000000300097202 */ /* 0x000fe40000000f00 */
[----:B------:R-:W-:-:S07]  /*01d0*/  IADD3 R10, PT, PT, -R7, RZ, RZ ;  /* 0x000000ff070a7210 */ /* 0x000fce0007ffe1ff */
.L_x_2:
[----:B-1----:R-:W1:Y:S08]  /*01e0*/  LDC.64 R14, c[0x0][0x380] ;  /* 0x0000e000ff0e7b82 */ /* 0x002e700000000a00 */
[----:B--2---:R-:W2:Y:S01]  /*01f0*/  LDC.64 R28, c[0x0][0x388] ;  /* 0x0000e200ff1c7b82 */ /* 0x004ea20000000a00 */
[----:B-1----:R-:W-:-:S05]  /*0200*/  IMAD.WIDE R14, R8, 0x4, R14 ;  /* 0x00000004080e7825 */ /* 0x002fca00078e020e */
[----:B0-----:R-:W3:Y:S01]  /*0210*/  LDG.E R22, desc[UR4][R14.64] ;  /* 0x000000040e167981 */ /* 0x001ee2000c1e1900 */
[----:B--2---:R-:W-:-:S03]  /*0220*/  IMAD.WIDE R28, R9, 0x4, R28 ;  /* 0x00000004091c7825 */ /* 0x004fc600078e021c */
[----:B------:R-:W2:Y:S04]  /*0230*/  LDG.E R24, desc[UR4][R14.64+0x4] ;  /* 0x000004040e187981 */ /* 0x000ea8000c1e1900 */
[----:B------:R-:W3:Y:S01]  /*0240*/  LDG.E R23, desc[UR4][R28.64] ;  /* 0x000000041c177981 */ /* 0x000ee2000c1e1900 */
[----:B------:R-:W-:-:S03]  /*0250*/  IMAD.WIDE R18, R0, 0x4, R28 ;  /* 0x0000000400127825 */ /* 0x000fc600078e021c */
[----:B------:R-:W4:Y:S04]  /*0260*/  LDG.E R12, desc[UR4][R14.64+0x8] ;  /* 0x000008040e0c7981 */ /* 0x000f28000c1e1900 */
[----:B------:R-:W2:Y:S01]  /*0270*/  LDG.E R11, desc[UR4][R18.64] ;  /* 0x00000004120b7981 */ /* 0x000ea2000c1e1900 */
[----:B------:R-:W-:-:S03]  /*0280*/  IMAD.WIDE R16, R0, 0x4, R18 ;  /* 0x0000000400107825 */ /* 0x000fc600078e0212 */
[----:B------:R-:W5:Y:S04]  /*0290*/  LDG.E R25, desc[UR4][R14.64+0xc] ;  /* 0x00000c040e197981 */ /* 0x000f68000c1e1900 */
[----:B------:R0:W4:Y:S04]  /*02a0*/  LDG.E R13, desc[UR4][R16.64] ;  /* 0x00000004100d7981 */ /* 0x000128000c1e1900 */
[----:B------:R-:W5:Y:S01]  /*02b0*/  LDG.E R27, desc[UR4][R14.64+0x10] ;  /* 0x000010040e1b7981 */ /* 0x000f62000c1e1900 */
[----:B0-----:R-:W-:-:S05]  /*02c0*/  IMAD.WIDE R16, R0, 0x4, R16 ;  /* 0x0000000400107825 */ /* 0x001fca00078e0210 */
[----:B------:R0:W5:Y:S01]  /*02d0*/  LDG.E R26, desc[UR4][R16.64] ;  /* 0x00000004101a7981 */ /* 0x000162000c1e1900 */
[----:B------:R-:W-:-:S05]  /*02e0*/  IMAD.WIDE R18, R0, 0x4, R16 ;  /* 0x0000000400127825 */ /* 0x000fca00078e0210 */
[----:B------:R-:W5:Y:S01]  /*02f0*/  LDG.E R28, desc[UR4][R18.64] ;  /* 0x00000004121c7981 */ /* 0x000f62000c1e1900 */
[----:B------:R-:W-:Y:S01]  /*0300*/  I2FP.F32.S32 R29, R20 ;  /* 0x00000014001d7245 */ /* 0x000fe20000201400 */
[----:B------:R-:W-:Y:S02]  /*0310*/  IMAD.WIDE R20, R0, 0x4, R18 ;  /* 0x0000000400147825 */ /* 0x000fe400078e0212 */
[----:B------:R-:W5:Y:S04]  /*0320*/  LDG.E R18, desc[UR4][R14.64+0x14] ;  /* 0x000014040e127981 */ /* 0x000f68000c1e1900 */
[----:B------:R-:W5:Y:S01]  /*0330*/  LDG.E R19, desc[UR4][R20.64] ;  /* 0x0000000414137981 */ /* 0x000f62000c1e1900 */
[----:B---3--:R-:W-:Y:S01]  /*0340*/  FFMA R29, R22, R23, R29 ;  /* 0x00000017161d7223 */ /* 0x008fe2000000001d */
[----:B------:R-:W-:-:S02]  /*0350*/  IMAD.WIDE R22, R0, 0x4, R20 ;  /* 0x0000000400167825 */ /* 0x000fc400078e0214 */
[----:B------:R-:W3:Y:S04]  /*0360*/  LDG.E R20, desc[UR4][R14.64+0x18] ;  /* 0x000018040e147981 */ /* 0x000ee8000c1e1900 */
[----:B------:R1:W3:Y:S04]  /*0370*/  LDG.E R21, desc[UR4][R14.64+0x1c] ;  /* 0x00001c040e157981 */ /* 0x0002e8000c1e1900 */
[----:B------:R5:W3:Y:S01]  /*0380*/  LDG.E R15, desc[UR4][R22.64] ;  /* 0x00000004160f7981 */ /* 0x000ae2000c1e1900 */
[----:B0-----:R-:W-:-:S06]  /*0390*/  IMAD.WIDE R16, R0, 0x4, R22 ;  /* 0x0000000400107825 */ /* 0x001fcc00078e0216 */
[----:B------:R-:W3:Y:S01]  /*03a0*/  LDG.E R16, desc[UR4][R16.64] ;  /* 0x0000000410107981 */ /* 0x000ee2000c1e1900 */
[----:B------:R-:W0:Y:S02]  /*03b0*/  F2I.TRUNC.NTZ R29, R29 ;  /* 0x0000001d001d7305 */ /* 0x000e24000020f100 */
[----:B0-----:R-:W-:-:S05]  /*03c0*/  I2FP.F32.S32 R29, R29 ;  /* 0x0000001d001d7245 */ /* 0x001fca0000201400 */
[----:B--2---:R-:W-:-:S06]  /*03d0*/  FFMA R11, R24, R11, R29 ;  /* 0x0000000b180b7223 */ /* 0x004fcc000000001d */
[----:B------:R-:W0:Y:S02]  /*03e0*/  F2I.TRUNC.NTZ R11, R11 ;  /* 0x0000000b000b7305 */ /* 0x000e24000020f100 */
[----:B0-----:R-:W-:-:S05]  /*03f0*/  I2FP.F32.S32 R24, R11 ;  /* 0x0000000b00187245 */ /* 0x001fca0000201400 */
[----:B----4-:R-:W-:-:S06]  /*0400*/  FFMA R12, R12, R13, R24 ;  /* 0x0000000d0c0c7223 */ /* 0x010fcc0000000018 */
[----:B------:R-:W1:Y:S02]  /*0410*/  F2I.TRUNC.NTZ R12, R12 ;  /* 0x0000000c000c7305 */ /* 0x000e64000020f100 */
[----:B-1----:R-:W-:-:S05]  /*0420*/  I2FP.F32.S32 R14, R12 ;  /* 0x0000000c000e7245 */ /* 0x002fca0000201400 */
[----:B-----5:R-:W-:-:S06]  /*0430*/  FFMA R14, R25, R26, R14 ;  /* 0x0000001a190e7223 */ /* 0x020fcc000000000e */
[----:B------:R-:W0:Y:S02]  /*0440*/  F2I.TRUNC.NTZ R14, R14 ;  /* 0x0000000e000e7305 */ /* 0x000e24000020f100 */
[----:B0-----:R-:W-:-:S05]  /*0450*/  I2FP.F32.S32 R22, R14 ;  /* 0x0000000e00167245 */ /* 0x001fca0000201400 */
[----:B------:R-:W-:-:S06]  /*0460*/  FFMA R22, R27, R28, R22 ;  /* 0x0000001c1b167223 */ /* 0x000fcc0000000016 */
[----:B------:R-:W0:Y:S02]  /*0470*/  F2I.TRUNC.NTZ R22, R22 ;  /* 0x0000001600167305 */ /* 0x000e24000020f100 */
[----:B0-----:R-:W-:-:S05]  /*0480*/  I2FP.F32.S32 R13, R22 ;  /* 0x00000016000d7245 */ /* 0x001fca0000201400 */
[----:B------:R-:W-:-:S06]  /*0490*/  FFMA R13, R18, R19, R13 ;  /* 0x00000013120d7223 */ /* 0x000fcc000000000d */
[----:B------:R-:W0:Y:S02]  /*04a0*/  F2I.TRUNC.NTZ R13, R13 ;  /* 0x0000000d000d7305 */ /* 0x000e24000020f100 */
[----:B0-----:R-:W-:Y:S02]  /*04b0*/  I2FP.F32.S32 R11, R13 ;  /* 0x0000000d000b7245 */ /* 0x001fe40000201400 */
[----:B------:R-:W-:-:S04]  /*04c0*/  IADD3 R10, PT, PT, R10, 0x8, RZ ;  /* 0x000000080a0a7810 */ /* 0x000fc80007ffe0ff */
[----:B------:R-:W-:Y:S02]  /*04d0*/  ISETP.NE.AND P1, PT, R10, RZ, PT ;  /* 0x000000ff0a00720c */ /* 0x000fe40003f25270 */
[----:B------:R-:W-:Y:S02]  /*04e0*/  IADD3 R8, PT, PT, R8, 0x8, RZ ;  /* 0x0000000808087810 */ /* 0x000fe40007ffe0ff */
[----:B------:R-:W-:Y:S01]  /*04f0*/  LEA R9, R0, R9, 0x3 ;  /* 0x0000000900097211 */ /* 0x000fe200078e18ff */
[----:B---3--:R-:W-:-:S06]  /*0500*/  FFMA R11, R20, R15, R11 ;  /* 0x0000000f140b7223 */ /* 0x008fcc000000000b */
[----:B------:R-:W0:Y:S02]  /*0510*/  F2I.TRUNC.NTZ R11, R11 ;  /* 0x0000000b000b7305 */ /* 0x000e24000020f100 */
[----:B0-----:R-:W-:-:S05]  /*0520*/  I2FP.F32.S32 R12, R11 ;  /* 0x0000000b000c7245 */ /* 0x001fca0000201400 */
[----:B------:R-:W-:-:S04]  /*0530*/  FFMA R12, R21, R16, R12 ;  /* 0x00000010150c7223 */ /* 0x000fc8000000000c */
[----:B------:R1:W2:Y:S01]  /*0540*/  F2I.TRUNC.NTZ R20, R12 ;  /* 0x0000000c00147305 */ /* 0x0002a2000020f100 */
[----:B------:R-:W-:Y:S05]  /*0550*/  @P1 BRA `(.L_x_2) ;  /* 0xfffffffc00201947 */ /* 0x000fea000383ffff */
.L_x_1:
[----:B------:R-:W-:Y:S05]  /*0560*/  @!P0 BRA `(.L_x_3) ;  /* 0x0000000000b88947 */ /* 0x000fea0003800000 */
[----:B------:R-:W-:Y:S02]  /*0570*/  ISETP.GE.U32.AND P0, PT, R5, 0x4, PT ;  /* 0x000000040500780c */ /* 0x000fe40003f06070 */
[----:B------:R-:W-:-:S04]  /*0580*/  LOP3.LUT R4, R4, 0x1, RZ, 0xc0, !PT ;  /* 0x0000000104047812 */ /* 0x000fc800078ec0ff */
[----:B------:R-:W-:-:S07]  /*0590*/  ISETP.NE.U32.AND P1, PT, R4, 0x1, PT ;  /* 0x000000010400780c */ /* 0x000fce0003f25070 */
[----:B------:R-:W-:Y:S06]  /*05a0*/  @!P0 BRA `(.L_x_4) ;  /* 0x0000000000788947 */ /* 0x000fec0003800000 */
[----:B------:R-:W3:Y:S01]  /*05b0*/  LDC.64 R4, c[0x0][0x380] ;  /* 0x0000e000ff047b82 */ /* 0x000ee20000000a00 */
[----:B------:R-:W-:Y:S01]  /*05c0*/  IADD3 R9, PT, PT, R6, R7, RZ ;  /* 0x0000000706097210 */ /* 0x000fe20007ffe0ff */
[----:B------:R-:W-:-:S06]  /*05d0*/  IMAD R13, R7, R0, R3 ;  /* 0x00000000070d7224 */ /* 0x000fcc00078e0203 */
[----:B------:R-:W4:Y:S01]  /*05e0*/  LDC.64 R10, c[0x0][0x388] ;  /* 0x0000e200ff0a7b82 */ /* 0x000f220000000a00 */
[----:B---3--:R-:W-:-:S05]  /*05f0*/  IMAD.WIDE R4, R9, 0x4, R4 ;  /* 0x0000000409047825 */ /* 0x008fca00078e0204 */
[----:B0-----:R-:W3:Y:S01]  /*0600*/  LDG.E R16, desc[UR4][R4.64] ;  /* 0x0000000404107981 */ /* 0x001ee2000c1e1900 */
[----:B----4-:R-:W-:-:S03]  /*0610*/  IMAD.WIDE R10, R13, 0x4, R10 ;  /* 0x000000040d0a7825 */ /* 0x010fc600078e020a */
[----:B------:R-:W4:Y:S04]  /*0620*/  LDG.E R18, desc[UR4][R4.64+0x4] ;  /* 0x0000040404127981 */ /* 0x000f28000c1e1900 */
[----:B------:R-:W3:Y:S01]  /*0630*/  LDG.E R17, desc[UR4][R10.64] ;  /* 0x000000040a117981 */ /* 0x000ee2000c1e1900 */
[----:B-1----:R-:W-:-:S03]  /*0640*/  IMAD.WIDE R12, R0, 0x4, R10 ;  /* 0x00000004000c7825 */ /* 0x002fc600078e020a */
[----:B------:R-:W5:Y:S04]  /*0650*/  LDG.E R22, desc[UR4][R4.64+0x8] ;  /* 0x0000080404167981 */ /* 0x000f68000c1e1900 */
[----:B------:R-:W4:Y:S01]  /*0660*/  LDG.E R21, desc[UR4][R12.64] ;  /* 0x000000040c157981 */ /* 0x000f22000c1e1900 */
[----:B------:R-:W-:-:S03]  /*0670*/  IMAD.WIDE R14, R0, 0x4, R12 ;  /* 0x00000004000e7825 */ /* 0x000fc600078e020c */
[----:B------:R0:W5:Y:S04]  /*0680*/  LDG.E R24, desc[UR4][R4.64+0xc] ;  /* 0x00000c0404187981 */ /* 0x000168000c1e1900 */
[----:B------:R-:W5:Y:S01]  /*0690*/  LDG.E R23, desc[UR4][R14.64] ;  /* 0x000000040e177981 */ /* 0x000f62000c1e1900 */
[----:B------:R-:W-:-:S06]  /*06a0*/  IMAD.WIDE R8, R0, 0x4, R14 ;  /* 0x0000000400087825 */ /* 0x000fcc00078e020e */
[----:B------:R-:W5:Y:S01]  /*06b0*/  LDG.E R9, desc[UR4][R8.64] ;  /* 0x0000000408097981 */ /* 0x000f62000c1e1900 */
[----:B--2---:R-:W-:Y:S02]  /*06c0*/  I2FP.F32.S32 R19, R20 ;  /* 0x0000001400137245 */ /* 0x004fe40000201400 */
[----:B------:R-:W-:-:S03]  /*06d0*/  IADD3 R7, PT, PT, R7, 0x4, RZ ;  /* 0x0000000407077810 */ /* 0x000fc60007ffe0ff */
[----:B---3--:R-:W-:-:S06]  /*06e0*/  FFMA R16, R16, R17, R19 ;  /* 0x0000001110107223 */ /* 0x008fcc0000000013 */
[----:B------:R-:W1:Y:S02]  /*06f0*/  F2I.TRUNC.NTZ R16, R16 ;  /* 0x0000001000107305 */ /* 0x000e64000020f100 */
[----:B-1----:R-:W-:-:S05]  /*0700*/  I2FP.F32.S32 R11, R16 ;  /* 0x00000010000b7245 */ /* 0x002fca0000201400 */
[----:B----4-:R-:W-:-:S06]  /*0710*/  FFMA R11, R18, R21, R11 ;  /* 0x00000015120b7223 */ /* 0x010fcc000000000b */
[----:B------:R-:W1:Y:S02]  /*0720*/  F2I.TRUNC.NTZ R11, R11 ;  /* 0x0000000b000b7305 */ /* 0x000e64000020f100 */
[----:B-1----:R-:W-:-:S05]  /*0730*/  I2FP.F32.S32 R13, R11 ;  /* 0x0000000b000d7245 */ /* 0x002fca0000201400 */
[----:B-----5:R-:W-:-:S06]  /*0740*/  FFMA R13, R22, R23, R13 ;  /* 0x00000017160d7223 */ /* 0x020fcc000000000d */
[----:B------:R-:W0:Y:S02]  /*0750*/  F2I.TRUNC.NTZ R13, R13 ;  /* 0x0000000d000d7305 */ /* 0x000e24000020f100 */
[----:B0-----:R-:W-:-:S05]  /*0760*/  I2FP.F32.S32 R5, R13 ;  /* 0x0000000d00057245 */ /* 0x001fca0000201400 */
[----:B------:R-:W-:-:S04]  /*0770*/  FFMA R5, R24, R9, R5 ;  /* 0x0000000918057223 */ /* 0x000fc80000000005 */
[----:B------:R3:W4:Y:S03]  /*0780*/  F2I.TRUNC.NTZ R20, R5 ;  /* 0x0000000500147305 */ /* 0x000726000020f100 */
.L_x_4:
[----:B------:R-:W-:Y:S05]  /*0790*/  @P1 BRA `(.L_x_3) ;  /* 0x00000000002c1947 */ /* 0x000fea0003800000 */
[----:B---3--:R-:W3:Y:S01]  /*07a0*/  LDC.64 R4, c[0x0][0x380] ;  /* 0x0000e000ff047b82 */ /* 0x008ee20000000a00 */
[----:B------:R-:W-:Y:S01]  /*07b0*/  IADD3 R11, PT, PT, R6, R7, RZ ;  /* 0x00000007060b7210 */ /* 0x000fe20007ffe0ff */
[----:B------:R-:W-:-:S06]  /*07c0*/  IMAD R7, R7, R0, R3 ;  /* 0x0000000007077224 */ /* 0x000fcc00078e0203 */
[----:B------:R-:W5:Y:S01]  /*07d0*/  LDC.64 R8, c[0x0][0x388] ;  /* 0x0000e200ff087b82 */ /* 0x000f620000000a00 */
[----:B---3--:R-:W-:-:S06]  /*07e0*/  IMAD.WIDE R4, R11, 0x4, R4 ;  /* 0x000000040b047825 */ /* 0x008fcc00078e0204 */
[----:B0-----:R-:W3:Y:S01]  /*07f0*/  LDG.E R4, desc[UR4][R4.64] ;  /* 0x0000000404047981 */ /* 0x001ee2000c1e1900 */
[----:B-----5:R-:W-:-:S06]  /*0800*/  IMAD.WIDE R6, R7, 0x4, R8 ;  /* 0x0000000407067825 */ /* 0x020fcc00078e0208 */
[----:B------:R-:W3:Y:S01]  /*0810*/  LDG.E R7, desc[UR4][R6.64] ;  /* 0x0000000406077981 */ /* 0x000ee2000c1e1900 */
[----:B--2-4-:R-:W-:-:S05]  /*0820*/  I2FP.F32.S32 R9, R20 ;  /* 0x0000001400097245 */ /* 0x014fca0000201400 */
[----:B---3--:R-:W-:-:S06]  /*0830*/  FFMA R20, R4, R7, R9 ;  /* 0x0000000704147223 */ /* 0x008fcc0000000009 */
[----:B------:R-:W0:Y:S02]  /*0840*/  F2I.TRUNC.NTZ R20, R20 ;  /* 0x0000001400147305 */ /* 0x000e24000020f100 */
.L_x_3:
[----:B0-2-4-:R-:W-:-:S07]  /*0850*/  I2FP.F32.S32 R7, R20 ;  /* 0x0000001400077245 */ /* 0x015fce0000201400 */
.L_x_0:
[----:B---3--:R-:W2:Y:S01]  /*0860*/  LDC.64 R4, c[0x0][0x390] ;  /* 0x0000e400ff047b82 */ /* 0x008ea20000000a00 */
[----:B------:R-:W-:-:S04]  /*0870*/  IMAD R3, R2, R0, R3 ;  /* 0x0000000002037224 */ /* 0x000fc800078e0203 */
[----:B--2---:R-:W-:-:S05]  /*0880*/  IMAD.WIDE R2, R3, 0x4, R4 ;  /* 0x0000000403027825 */ /* 0x004fca00078e0204 */
[----:B0-----:R-:W-:Y:S01]  /*0890*/  STG.E desc[UR4][R2.64], R7 ;  /* 0x0000000702007986 */ /* 0x001fe2000c101904 */
[----:B------:R-:W-:Y:S05]  /*08a0*/  EXIT ;  /* 0x000000000000794d */ /* 0x000fea0003800000 */
.L_x_5:
[----:B------:R-:W-:-:S00]  /*08b0*/  BRA `(.L_x_5) ;  /* 0xfffffffc00fc7947 */ /* 0x000fc0000383ffff */
[----:B------:R-:W-:-:S00]  /*08c0*/  NOP ;  /* 0x0000000000007918 */ /* 0x000fc00000000000 */
        /* <DEDUP_REMOVED lines=11> */
.L_x_6:


//--------------------- .nv.shared.reserved.0     --------------------------
	.section	.nv.shared.reserved.0,"aw",@nobits
	.weak		__nv_reservedSMEM_offset_0_alias
	.size		__nv_reservedSMEM_offset_0_alias, 0, 64
	.other		__nv_reservedSMEM_offset_0_alias,@"STO_CUDA_RESERVED_SHARED STV_DEFAULT"
__nv_reservedSMEM_offset_0_alias:
	.zero		0
	.zero		64


//--------------------- .nv.constant0._Z6matMulPfS_S_i --------------------------
	.section	.nv.constant0._Z6matMulPfS_S_i,"a",@progbits
	.sectionflags	@""
	.align	4
.nv.constant0._Z6matMulPfS_S_i:
	.zero		924


//--------------------- SYMBOLS --------------------------

	.type		.nv.reservedSmem.offset0,@object
	.size		.nv.reservedSmem.offset0,0x4
